	.headerflags	@"EF_CUDA_TEXMODE_UNIFIED EF_CUDA_64BIT_ADDRESS EF_CUDA_ACCELERATORS EF_CUDA_SM90 EF_CUDA_VIRTUAL_SM(EF_CUDA_SM90)"
	.elftype	@"ET_EXEC"


//--------------------- .nv.info                  --------------------------
	.section	.nv.info,"",@"SHT_CUDA_INFO"
	.align	4


	//----- nvinfo : EIATTR_REGCOUNT
	.align		4
        /*0000*/ 	.byte	0x04, 0x2f
        /*0002*/ 	.short	(.L_2 - .L_1)
	.align		4
.L_1:
        /*0004*/ 	.word	index@(triton_poi_fused_gelu_11)
        /*0008*/ 	.word	0x0000000c


	//----- nvinfo : EIATTR_MIN_STACK_SIZE
	.align		4
.L_2:
        /*000c*/ 	.byte	0x04, 0x12
        /*000e*/ 	.short	(.L_4 - .L_3)
	.align		4
.L_3:
        /*0010*/ 	.word	index@(triton_poi_fused_gelu_11)
        /*0014*/ 	.word	0x00000000


	//----- nvinfo : EIATTR_FRAME_SIZE
	.align		4
.L_4:
        /*0018*/ 	.byte	0x04, 0x11
        /*001a*/ 	.short	(.L_6 - .L_5)
	.align		4
.L_5:
        /*001c*/ 	.word	index@(triton_poi_fused_gelu_11)
        /*0020*/ 	.word	0x00000000


	//----- nvinfo : EIATTR_MIN_STACK_SIZE
	.align		4
.L_6:
        /*0024*/ 	.byte	0x04, 0x12
        /*0026*/ 	.short	(.L_8 - .L_7)
	.align		4
.L_7:
        /*0028*/ 	.word	index@(triton_poi_fused_gelu_11)
        /*002c*/ 	.word	0x00000000
.L_8:


//--------------------- .nv.info.triton_poi_fused_gelu_11 --------------------------
	.section	.nv.info.triton_poi_fused_gelu_11,"",@"SHT_CUDA_INFO"
	.sectionflags	@""
	.align	4


	//----- nvinfo : EIATTR_CUDA_API_VERSION
	.align		4
        /*0000*/ 	.byte	0x04, 0x37
        /*0002*/ 	.short	(.L_10 - .L_9)
.L_9:
        /*0004*/ 	.word	0x0000007c


	//----- nvinfo : EIATTR_KPARAM_INFO
	.align		4
.L_10:
        /*0008*/ 	.byte	0x04, 0x17
        /*000a*/ 	.short	(.L_12 - .L_11)
.L_11:
        /*000c*/ 	.word	0x00000000
        /*0010*/ 	.short	0x0002
        /*0012*/ 	.short	0x0010
        /*0014*/ 	.byte	0x00, 0xf0, 0x11, 0x00


	//----- nvinfo : EIATTR_KPARAM_INFO
	.align		4
.L_12:
        /*0018*/ 	.byte	0x04, 0x17
        /*001a*/ 	.short	(.L_14 - .L_13)
.L_13:
        /*001c*/ 	.word	0x00000000
        /*0020*/ 	.short	0x0001
        /*0022*/ 	.short	0x0008
        /*0024*/ 	.byte	0x00, 0xf4, 0x21, 0x00


	//----- nvinfo : EIATTR_KPARAM_INFO
	.align		4
.L_14:
        /*0028*/ 	.byte	0x04, 0x17
        /*002a*/ 	.short	(.L_16 - .L_15)
.L_15:
        /*002c*/ 	.word	0x00000000
        /*0030*/ 	.short	0x0000
        /*0032*/ 	.short	0x0000
        /*0034*/ 	.byte	0x00, 0xf4, 0x21, 0x00


	//----- nvinfo : EIATTR_SPARSE_MMA_MASK
	.align		4
.L_16:
        /*0038*/ 	.byte	0x03, 0x50
        /*003a*/ 	.short	0x0000


	//----- nvinfo : EIATTR_MAXREG_COUNT
	.align		4
        /*003c*/ 	.byte	0x03, 0x1b
        /*003e*/ 	.short	0x00ff


	//----- nvinfo : EIATTR_EXIT_INSTR_OFFSETS
	.align		4
        /*0040*/ 	.byte	0x04, 0x1c
        /*0042*/ 	.short	(.L_18 - .L_17)


	//   ....[0]....
.L_17:
        /*0044*/ 	.word	0x000002e0


	//----- nvinfo : EIATTR_REQNTID
	.align		4
.L_18:
        /*0048*/ 	.byte	0x04, 0x10
        /*004a*/ 	.short	(.L_20 - .L_19)
.L_19:
        /*004c*/ 	.word	0x00000080
        /*0050*/ 	.word	0x00000001
        /*0054*/ 	.word	0x00000001


	//----- nvinfo : EIATTR_CBANK_PARAM_SIZE
	.align		4
.L_20:
        /*0058*/ 	.byte	0x03, 0x19
        /*005a*/ 	.short	0x0014


	//----- nvinfo : EIATTR_PARAM_CBANK
	.align		4
        /*005c*/ 	.byte	0x04, 0x0a
        /*005e*/ 	.short	(.L_22 - .L_21)
	.align		4
.L_21:
        /*0060*/ 	.word	index@(.nv.constant0.triton_poi_fused_gelu_11)
        /*0064*/ 	.short	0x0210
        /*0066*/ 	.short	0x0014


	//----- nvinfo : EIATTR_SW_WAR
	.align		4
.L_22:
        /*0068*/ 	.byte	0x04, 0x36
        /*006a*/ 	.short	(.L_24 - .L_23)
.L_23:
        /*006c*/ 	.word	0x00000008
.L_24:


//--------------------- .nv.callgraph             --------------------------
	.section	.nv.callgraph,"",@"SHT_CUDA_CALLGRAPH"
	.align	4
	.sectionentsize	8
	.align		4
        /*0000*/ 	.word	0x00000000
	.align		4
        /*0004*/ 	.word	0xffffffff
	.align		4
        /*0008*/ 	.word	0x00000000
	.align		4
        /*000c*/ 	.word	0xfffffffe
	.align		4
        /*0010*/ 	.word	0x00000000
	.align		4
        /*0014*/ 	.word	0xfffffffd
	.align		4
        /*0018*/ 	.word	0x00000000
	.align		4
        /*001c*/ 	.word	0xfffffffc


//--------------------- .nv.constant4             --------------------------
	.section	.nv.constant4,"a",@progbits
	.align	8
	.align		8
.nv.constant4:
        /*0000*/ 	.dword	_$_str


//--------------------- .text.triton_poi_fused_gelu_11 --------------------------
	.section	.text.triton_poi_fused_gelu_11,"ax",@progbits
	.align	128
        .global         triton_poi_fused_gelu_11
        .type           triton_poi_fused_gelu_11,@function
        .size           triton_poi_fused_gelu_11,(.L_x_1 - triton_poi_fused_gelu_11)
        .other          triton_poi_fused_gelu_11,@"STO_CUDA_ENTRY STV_DEFAULT"
triton_poi_fused_gelu_11:
.text.triton_poi_fused_gelu_11:
[----:B------:R-:W-:Y:S01]  /*0000*/  LDC R1, c[0x0][0x28] ;  /* 0x00000a00ff017b82 */ /* 0x000fe20000000800 */
[----:B------:R-:W1:Y:S07]  /*0010*/  S2R R0, SR_TID.X ;  /* 0x0000000000007919 */ /* 0x000e6e0000002100 */
[----:B------:R-:W2:Y:S01]  /*0020*/  LDC.64 R2, c[0x0][0x210] ;  /* 0x00008400ff027b82 */ /* 0x000ea20000000a00 */
[----:B------:R-:W-:Y:S01]  /*0030*/  ULDC.64 UR4, c[0x0][0x208] ;  /* 0x0000820000047ab9 */ /* 0x000fe20000000a00 */
[----:B------:R-:W3:Y:S01]  /*0040*/  S2R R5, SR_CTAID.X ;  /* 0x0000000000057919 */ /* 0x000ee20000002500 */
[----:B------:R-:W-:Y:S01]  /*0050*/  MOV R6, 0xb9f560b9 ;  /* 0xb9f560b900067802 */ /* 0x000fe20000000f00 */
[----:B------:R-:W-:Y:S01]  /*0060*/  HFMA2.MMA R7, -RZ, RZ, 0.958984375, -6.1690807342529296875e-05 ;  /* 0x3bac840bff077435 */ /* 0x000fe200000001ff */
[----:B------:R-:W-:Y:S01]  /*0070*/  ULDC.64 UR6, c[0x0][0x218] ;  /* 0x0000860000067ab9 */ /* 0x000fe20000000a00 */
[----:B-1----:R-:W-:-:S04]  /*0080*/  LOP3.LUT R0, R0, 0x7f, RZ, 0xc0, !PT ;  /* 0x0000007f00007812 */ /* 0x002fc800078ec0ff */
[----:B---3--:R-:W-:-:S05]  /*0090*/  LEA R0, R5, R0, 0x7 ;  /* 0x0000000005007211 */ /* 0x008fca00078e38ff */
[----:B--2---:R-:W-:-:S06]  /*00a0*/  IMAD.WIDE R2, R0, 0x4, R2 ;  /* 0x0000000400027825 */ /* 0x004fcc00078e0202 */
[----:B------:R1:W2:Y:S01]  /*00b0*/  LDG.E R3, desc[UR4][R2.64] ;  /* 0x0000000402037981 */ /* 0x0002a2000c1e1900 */
[----:B------:R-:W-:Y:S02]  /*00c0*/  HFMA2.MMA R5, -RZ, RZ, 0.470947265625, -12.46875 ;  /* 0x3789ca3cff057435 */ /* 0x000fe400000001ff */
[----:B------:R-:W-:Y:S01]  /*00d0*/  HFMA2.MMA R8, -RZ, RZ, -1.26171875, -2.110004425048828125e-05 ;  /* 0xbd0c8162ff087435 */ /* 0x000fe200000001ff */
[----:B-1----:R-:W-:Y:S01]  /*00e0*/  MOV R2, 0x3e1cf906 ;  /* 0x3e1cf90600027802 */ /* 0x002fe20000000f00 */
[----:B--2---:R-:W-:-:S04]  /*00f0*/  FMUL R4, R3, 0.70710676908493041992 ;  /* 0x3f3504f303047820 */ /* 0x004fc80000400000 */
[----:B------:R-:W-:-:S05]  /*0100*/  FADD.FTZ R9, |R4|, -RZ ;  /* 0x800000ff04097221 */ /* 0x000fca0000010200 */
[----:B------:R-:W-:-:S13]  /*0110*/  FSETP.GE.AND P0, PT, R9, 1.0029599666595458984, PT ;  /* 0x3f8060fe0900780b */ /* 0x000fda0003f06000 */
[----:B------:R-:W-:Y:S01]  /*0120*/  @!P0 MOV R6, 0xba574d20 ;  /* 0xba574d2000068802 */ /* 0x000fe20000000f00 */
[----:B------:R-:W-:Y:S02]  /*0130*/  @!P0 IMAD.MOV.U32 R5, RZ, RZ, 0x38b1e96a ;  /* 0x38b1e96aff058424 */ /* 0x000fe400078e00ff */
[----:B------:R-:W-:Y:S01]  /*0140*/  @!P0 FMUL R9, R4, R4 ;  /* 0x0000000404098220 */ /* 0x000fe20000400000 */
[----:B------:R-:W-:Y:S01]  /*0150*/  @!P0 IMAD.MOV.U32 R7, RZ, RZ, 0x3baad5ea ;  /* 0x3baad5eaff078424 */ /* 0x000fe200078e00ff */
[----:B------:R-:W-:Y:S01]  /*0160*/  @!P0 MOV R8, 0xbcdc1be7 ;  /* 0xbcdc1be700088802 */ /* 0x000fe20000000f00 */
[----:B------:R-:W-:Y:S02]  /*0170*/  @!P0 IMAD.MOV.U32 R2, RZ, RZ, 0x3de718af ;  /* 0x3de718afff028424 */ /* 0x000fe400078e00ff */
[----:B------:R-:W-:Y:S01]  /*0180*/  FFMA.FTZ R6, R9, R5, R6 ;  /* 0x0000000509067223 */ /* 0x000fe20000010006 */
[----:B------:R-:W-:-:S03]  /*0190*/  HFMA2.MMA R5, -RZ, RZ, 1.853515625, -0.00091457366943359375 ;  /* 0x3f6a937eff057435 */ /* 0x000fc600000001ff */
[-C--:B------:R-:W-:Y:S01]  /*01a0*/  FFMA.FTZ R7, R6, R9.reuse, R7 ;  /* 0x0000000906077223 */ /* 0x080fe20000010007 */
[----:B------:R-:W-:Y:S02]  /*01b0*/  MOV R6, 0x3f20d842 ;  /* 0x3f20d84200067802 */ /* 0x000fe40000000f00 */
[----:B------:R-:W-:Y:S01]  /*01c0*/  @!P0 MOV R5, 0xbec093ac ;  /* 0xbec093ac00058802 */ /* 0x000fe20000000f00 */
[----:B------:R-:W-:Y:S01]  /*01d0*/  FFMA.FTZ R7, R7, R9, R8 ;  /* 0x0000000907077223 */ /* 0x000fe20000010008 */
[----:B------:R-:W-:-:S03]  /*01e0*/  @!P0 MOV R6, 0x3e0375d3 ;  /* 0x3e0375d300068802 */ /* 0x000fc60000000f00 */
[----:B------:R-:W-:-:S04]  /*01f0*/  FFMA.FTZ R2, R7, R9, R2 ;  /* 0x0000000907027223 */ /* 0x000fc80000010002 */
[----:B------:R-:W-:Y:S01]  /*0200*/  FFMA.FTZ R5, R2, R9, R5 ;  /* 0x0000000902057223 */ /* 0x000fe20000010005 */
[----:B------:R-:W-:-:S03]  /*0210*/  FSEL R2, -R9, R4, P0 ;  /* 0x0000000409027208 */ /* 0x000fc60000000100 */
[----:B------:R-:W-:Y:S01]  /*0220*/  FFMA.FTZ R5, R5, R9, R6 ;  /* 0x0000000905057223 */ /* 0x000fe20000010006 */
[----:B------:R-:W-:-:S03]  /*0230*/  SHF.R.S32.HI R9, RZ, 0x1f, R0 ;  /* 0x0000001fff097819 */ /* 0x000fc60000011400 */
[----:B------:R-:W-:-:S04]  /*0240*/  FFMA.FTZ R5, R5, R2, R2 ;  /* 0x0000000205057223 */ /* 0x000fc80000010002 */
[----:B------:R-:W1:Y:S02]  /*0250*/  @P0 MUFU.EX2 R2, R5 ;  /* 0x0000000500020308 */ /* 0x000e640000000800 */
[----:B-1----:R-:W-:-:S05]  /*0260*/  @P0 FADD R7, -R2, 1 ;  /* 0x3f80000002070421 */ /* 0x002fca0000000100 */
[----:B------:R-:W-:Y:S01]  /*0270*/  @P0 LOP3.LUT R5, R7, 0x80000000, R4, 0xf8, !PT ;  /* 0x8000000007050812 */ /* 0x000fe200078ef804 */
[----:B------:R-:W-:Y:S01]  /*0280*/  FMUL R4, R3, 0.5 ;  /* 0x3f00000003047820 */ /* 0x000fe20000400000 */
[----:B------:R-:W-:-:S03]  /*0290*/  LEA R2, P0, R0, UR6, 0x2 ;  /* 0x0000000600027c11 */ /* 0x000fc6000f8010ff */
[----:B------:R-:W-:Y:S01]  /*02a0*/  FADD R7, R5, 1 ;  /* 0x3f80000005077421 */ /* 0x000fe20000000000 */
[----:B------:R-:W-:-:S03]  /*02b0*/  LEA.HI.X R3, R0, UR7, R9, 0x2, P0 ;  /* 0x0000000700037c11 */ /* 0x000fc600080f1409 */
[----:B------:R-:W-:-:S05]  /*02c0*/  FMUL R7, R4, R7 ;  /* 0x0000000704077220 */ /* 0x000fca0000400000 */
[----:B------:R-:W-:Y:S01]  /*02d0*/  STG.E desc[UR4][R2.64], R7 ;  /* 0x0000000702007986 */ /* 0x000fe2000c101904 */
[----:B------:R-:W-:Y:S05]  /*02e0*/  EXIT ;  /* 0x000000000000794d */ /* 0x000fea0003800000 */
.L_x_0:
[----:B------:R-:W-:-:S00]  /*02f0*/  BRA `(.L_x_0) ;  /* 0xfffffffc00fc7947 */ /* 0x000fc0000383ffff */
[----:B------:R-:W-:-:S00]  /*0300*/  NOP ;  /* 0x0000000000007918 */ /* 0x000fc00000000000 */
[----:B------:R-:W-:-:S00]  /*0310*/  NOP ;  /* 0x0000000000007918 */ /* 0x000fc00000000000 */
[----:B------:R-:W-:-:S00]  /*0320*/  NOP ;  /* 0x0000000000007918 */ /* 0x000fc00000000000 */
[----:B------:R-:W-:-:S00]  /*0330*/  NOP ;  /* 0x0000000000007918 */ /* 0x000fc00000000000 */
[----:B------:R-:W-:-:S00]  /*0340*/  NOP ;  /* 0x0000000000007918 */ /* 0x000fc00000000000 */
[----:B------:R-:W-:-:S00]  /*0350*/  NOP ;  /* 0x0000000000007918 */ /* 0x000fc00000000000 */
[----:B------:R-:W-:-:S00]  /*0360*/  NOP ;  /* 0x0000000000007918 */ /* 0x000fc00000000000 */
[----:B------:R-:W-:-:S00]  /*0370*/  NOP ;  /* 0x0000000000007918 */ /* 0x000fc00000000000 */
.L_x_1:


//--------------------- .nv.global.init           --------------------------
	.section	.nv.global.init,"aw",@progbits
.nv.global.init:
	.type		_$_str,@object
	.size		_$_str,(.L_0 - _$_str)
_$_str:
        /*0000*/ 	.byte	0x5f, 0x5f, 0x43, 0x55, 0x44, 0x41, 0x5f, 0x46, 0x54, 0x5a, 0x00
.L_0:


//--------------------- .nv.constant0.triton_poi_fused_gelu_11 --------------------------
	.section	.nv.constant0.triton_poi_fused_gelu_11,"a",@progbits
	.sectionflags	@""
	.align	4
.nv.constant0.triton_poi_fused_gelu_11:
	.zero		548
